	.headerflags	@"EF_CUDA_TEXMODE_UNIFIED EF_CUDA_64BIT_ADDRESS EF_CUDA_ACCELERATORS EF_CUDA_SM90 EF_CUDA_VIRTUAL_SM(EF_CUDA_SM90)"
	.elftype	@"ET_EXEC"


//--------------------- .nv.info                  --------------------------
	.section	.nv.info,"",@"SHT_CUDA_INFO"
	.align	4


	//----- nvinfo : EIATTR_REGCOUNT
	.align		4
        /*0000*/ 	.byte	0x04, 0x2f
        /*0002*/ 	.short	(.L_1 - .L_0)
	.align		4
.L_0:
        /*0004*/ 	.word	index@(triton_poi_fused__to_copy_42)
        /*0008*/ 	.word	0x00000008


	//----- nvinfo : EIATTR_MIN_STACK_SIZE
	.align		4
.L_1:
        /*000c*/ 	.byte	0x04, 0x12
        /*000e*/ 	.short	(.L_3 - .L_2)
	.align		4
.L_2:
        /*0010*/ 	.word	index@(triton_poi_fused__to_copy_42)
        /*0014*/ 	.word	0x00000000


	//----- nvinfo : EIATTR_FRAME_SIZE
	.align		4
.L_3:
        /*0018*/ 	.byte	0x04, 0x11
        /*001a*/ 	.short	(.L_5 - .L_4)
	.align		4
.L_4:
        /*001c*/ 	.word	index@(triton_poi_fused__to_copy_42)
        /*0020*/ 	.word	0x00000000


	//----- nvinfo : EIATTR_MIN_STACK_SIZE
	.align		4
.L_5:
        /*0024*/ 	.byte	0x04, 0x12
        /*0026*/ 	.short	(.L_7 - .L_6)
	.align		4
.L_6:
        /*0028*/ 	.word	index@(triton_poi_fused__to_copy_42)
        /*002c*/ 	.word	0x00000000
.L_7:


//--------------------- .nv.info.triton_poi_fused__to_copy_42 --------------------------
	.section	.nv.info.triton_poi_fused__to_copy_42,"",@"SHT_CUDA_INFO"
	.sectionflags	@""
	.align	4


	//----- nvinfo : EIATTR_CUDA_API_VERSION
	.align		4
        /*0000*/ 	.byte	0x04, 0x37
        /*0002*/ 	.short	(.L_9 - .L_8)
.L_8:
        /*0004*/ 	.word	0x0000007c


	//----- nvinfo : EIATTR_KPARAM_INFO
	.align		4
.L_9:
        /*0008*/ 	.byte	0x04, 0x17
        /*000a*/ 	.short	(.L_11 - .L_10)
.L_10:
        /*000c*/ 	.word	0x00000000
        /*0010*/ 	.short	0x0001
        /*0012*/ 	.short	0x0008
        /*0014*/ 	.byte	0x00, 0xf0, 0x11, 0x00


	//----- nvinfo : EIATTR_KPARAM_INFO
	.align		4
.L_11:
        /*0018*/ 	.byte	0x04, 0x17
        /*001a*/ 	.short	(.L_13 - .L_12)
.L_12:
        /*001c*/ 	.word	0x00000000
        /*0020*/ 	.short	0x0000
        /*0022*/ 	.short	0x0000
        /*0024*/ 	.byte	0x00, 0xf4, 0x21, 0x00


	//----- nvinfo : EIATTR_SPARSE_MMA_MASK
	.align		4
.L_13:
        /*0028*/ 	.byte	0x03, 0x50
        /*002a*/ 	.short	0x0000


	//----- nvinfo : EIATTR_MAXREG_COUNT
	.align		4
        /*002c*/ 	.byte	0x03, 0x1b
        /*002e*/ 	.short	0x00ff


	//----- nvinfo : EIATTR_EXIT_INSTR_OFFSETS
	.align		4
        /*0030*/ 	.byte	0x04, 0x1c
        /*0032*/ 	.short	(.L_15 - .L_14)


	//   ....[0]....
.L_14:
        /*0034*/ 	.word	0x000000d0


	//   ....[1]....
        /*0038*/ 	.word	0x00000100


	//----- nvinfo : EIATTR_REQNTID
	.align		4
.L_15:
        /*003c*/ 	.byte	0x04, 0x10
        /*003e*/ 	.short	(.L_17 - .L_16)
.L_16:
        /*0040*/ 	.word	0x00000080
        /*0044*/ 	.word	0x00000001
        /*0048*/ 	.word	0x00000001


	//----- nvinfo : EIATTR_CBANK_PARAM_SIZE
	.align		4
.L_17:
        /*004c*/ 	.byte	0x03, 0x19
        /*004e*/ 	.short	0x000c


	//----- nvinfo : EIATTR_PARAM_CBANK
	.align		4
        /*0050*/ 	.byte	0x04, 0x0a
        /*0052*/ 	.short	(.L_19 - .L_18)
	.align		4
.L_18:
        /*0054*/ 	.word	index@(.nv.constant0.triton_poi_fused__to_copy_42)
        /*0058*/ 	.short	0x0210
        /*005a*/ 	.short	0x000c


	//----- nvinfo : EIATTR_SW_WAR
	.align		4
.L_19:
        /*005c*/ 	.byte	0x04, 0x36
        /*005e*/ 	.short	(.L_21 - .L_20)
.L_20:
        /*0060*/ 	.word	0x00000008
.L_21:


//--------------------- .nv.callgraph             --------------------------
	.section	.nv.callgraph,"",@"SHT_CUDA_CALLGRAPH"
	.align	4
	.sectionentsize	8
	.align		4
        /*0000*/ 	.word	0x00000000
	.align		4
        /*0004*/ 	.word	0xffffffff
	.align		4
        /*0008*/ 	.word	0x00000000
	.align		4
        /*000c*/ 	.word	0xfffffffe
	.align		4
        /*0010*/ 	.word	0x00000000
	.align		4
        /*0014*/ 	.word	0xfffffffd
	.align		4
        /*0018*/ 	.word	0x00000000
	.align		4
        /*001c*/ 	.word	0xfffffffc


//--------------------- .text.triton_poi_fused__to_copy_42 --------------------------
	.section	.text.triton_poi_fused__to_copy_42,"ax",@progbits
	.align	128
        .global         triton_poi_fused__to_copy_42
        .type           triton_poi_fused__to_copy_42,@function
        .size           triton_poi_fused__to_copy_42,(.L_x_1 - triton_poi_fused__to_copy_42)
        .other          triton_poi_fused__to_copy_42,@"STO_CUDA_ENTRY STV_DEFAULT"
triton_poi_fused__to_copy_42:
.text.triton_poi_fused__to_copy_42:
[----:B------:R-:W0:Y:S02]  /*0000*/  LDC R1, c[0x0][0x28] ;  /* 0x00000a00ff017b82 */ /* 0x000e240000000800 */
[----:B------:R-:W1:Y:S01]  /*0010*/  S2R R0, SR_TID.X ;  /* 0x0000000000007919 */ /* 0x000e620000002100 */
[----:B------:R-:W2:Y:S01]  /*0020*/  LDC.64 R2, c[0x0][0x210] ;  /* 0x00008400ff027b82 */ /* 0x000ea20000000a00 */
[----:B------:R-:W3:Y:S01]  /*0030*/  S2R R5, SR_CTAID.X ;  /* 0x0000000000057919 */ /* 0x000ee20000002500 */
[----:B-1----:R-:W-:-:S05]  /*0040*/  LOP3.LUT R0, R0, 0x7f, RZ, 0xc0, !PT ;  /* 0x0000007f00007812 */ /* 0x002fca00078ec0ff */
[----:B---3--:R-:W-:-:S04]  /*0050*/  IMAD R5, R5, 0x80, R0 ;  /* 0x0000008005057824 */ /* 0x008fc800078e0200 */
[C---:B--2---:R-:W-:Y:S01]  /*0060*/  IMAD.WIDE R2, R5.reuse, 0x8, R2 ;  /* 0x0000000805027825 */ /* 0x044fe200078e0202 */
[----:B------:R-:W-:Y:S02]  /*0070*/  I2FP.F32.S32 R0, R5 ;  /* 0x0000000500007245 */ /* 0x000fe40000201400 */
[----:B------:R-:W-:-:S03]  /*0080*/  ISETP.GE.AND P0, PT, R5, 0x100, PT ;  /* 0x000001000500780c */ /* 0x000fc60003f06270 */
[----:B------:R-:W-:-:S05]  /*0090*/  FMUL R0, R0, 0.26274511218070983887 ;  /* 0x3e86868700007820 */ /* 0x000fca0000400000 */
[----:B------:R-:W-:-:S04]  /*00a0*/  FMNMX R0, RZ, R0, !PT ;  /* 0x00000000ff007209 */ /* 0x000fc80007800000 */
[----:B------:R-:W1:Y:S02]  /*00b0*/  F2I.TRUNC.NTZ R4, R0 ;  /* 0x0000000000047305 */ /* 0x000e64000020f100 */
[----:B-1----:R-:W-:Y:S01]  /*00c0*/  SHF.R.S32.HI R5, RZ, 0x1f, R4 ;  /* 0x0000001fff057819 */ /* 0x002fe20000011404 */
[----:B------:R-:W-:Y:S06]  /*00d0*/  @P0 EXIT ;  /* 0x000000000000094d */ /* 0x000fec0003800000 */
[----:B------:R-:W-:Y:S02]  /*00e0*/  ULDC.64 UR4, c[0x0][0x208] ;  /* 0x0000820000047ab9 */ /* 0x000fe40000000a00 */
[----:B------:R-:W-:Y:S01]  /*00f0*/  STG.E.64 desc[UR4][R2.64], R4 ;  /* 0x0000000402007986 */ /* 0x000fe2000c101b04 */
[----:B------:R-:W-:Y:S05]  /*0100*/  EXIT ;  /* 0x000000000000794d */ /* 0x000fea0003800000 */
.L_x_0:
[----:B------:R-:W-:-:S00]  /*0110*/  BRA `(.L_x_0) ;  /* 0xfffffffc00fc7947 */ /* 0x000fc0000383ffff */
[----:B------:R-:W-:-:S00]  /*0120*/  NOP ;  /* 0x0000000000007918 */ /* 0x000fc00000000000 */
        /* <DEDUP_REMOVED lines=13> */
.L_x_1:


//--------------------- .nv.constant0.triton_poi_fused__to_copy_42 --------------------------
	.section	.nv.constant0.triton_poi_fused__to_copy_42,"a",@progbits
	.sectionflags	@""
	.align	4
.nv.constant0.triton_poi_fused__to_copy_42:
	.zero		540
